//
// Generated by NVIDIA NVVM Compiler
//
// Compiler Build ID: CL-36424714
// Cuda compilation tools, release 13.0, V13.0.88
// Based on NVVM 20.0.0
//

.version 9.0
.target sm_100
.address_size 64

	// .globl	_Z12calc_fractaliiffPh

.visible .entry _Z12calc_fractaliiffPh(
	.param .u32 _Z12calc_fractaliiffPh_param_0,
	.param .u32 _Z12calc_fractaliiffPh_param_1,
	.param .f32 _Z12calc_fractaliiffPh_param_2,
	.param .f32 _Z12calc_fractaliiffPh_param_3,
	.param .u64 .ptr .align 1 _Z12calc_fractaliiffPh_param_4
)
{
	.reg .pred 	%p<6>;
	.reg .b32 	%r<19>;
	.reg .b32 	%f<43>;
	.reg .b64 	%rd<5>;
	.reg .b64 	%fd<9>;

	ld.param.u32 	%r9, [_Z12calc_fractaliiffPh_param_0];
	ld.param.u32 	%r10, [_Z12calc_fractaliiffPh_param_1];
	ld.param.f32 	%f21, [_Z12calc_fractaliiffPh_param_2];
	ld.param.f32 	%f22, [_Z12calc_fractaliiffPh_param_3];
	ld.param.u64 	%rd1, [_Z12calc_fractaliiffPh_param_4];
	mov.u32 	%r11, %tid.x;
	mov.u32 	%r12, %ctaid.x;
	mov.u32 	%r13, %ntid.x;
	mad.lo.s32 	%r1, %r12, %r13, %r11;
	and.b32  	%r14, %r1, 255;
	div.u32 	%r15, %r1, %r9;
	cvt.rn.f64.u32 	%fd1, %r14;
	mul.f64 	%fd2, %fd1, 0d3FE999999999999A;
	cvt.rn.f32.f64 	%f23, %fd2;
	cvt.rn.f32.s32 	%f24, %r9;
	div.rn.f32 	%f25, %f23, %f24;
	cvt.f64.f32 	%fd3, %f25;
	add.f64 	%fd4, %fd3, 0dBFE999999999999A;
	cvt.rn.f32.f64 	%f42, %fd4;
	cvt.rn.f64.s32 	%fd5, %r15;
	mul.f64 	%fd6, %fd5, 0d3FE999999999999A;
	cvt.rn.f32.f64 	%f26, %fd6;
	cvt.rn.f32.s32 	%f27, %r10;
	div.rn.f32 	%f28, %f26, %f27;
	cvt.f64.f32 	%fd7, %f28;
	add.f64 	%fd8, %fd7, 0dBFE999999999999A;
	cvt.rn.f32.f64 	%f41, %fd8;
	mov.b32 	%r2, 0;
$L__BB0_1:
	mul.f32 	%f5, %f42, %f42;
	mul.f32 	%f6, %f41, %f41;
	add.f32 	%f29, %f5, %f6;
	setp.gt.f32 	%p1, %f29, 0f40800000;
	mov.u32 	%r18, %r2;
	@%p1 bra 	$L__BB0_9;
	add.f32 	%f30, %f42, %f42;
	fma.rn.f32 	%f7, %f30, %f41, %f22;
	sub.f32 	%f31, %f5, %f6;
	add.f32 	%f8, %f21, %f31;
	mul.f32 	%f9, %f8, %f8;
	mul.f32 	%f10, %f7, %f7;
	add.f32 	%f32, %f9, %f10;
	setp.gt.f32 	%p2, %f32, 0f40800000;
	@%p2 bra 	$L__BB0_8;
	add.f32 	%f33, %f8, %f8;
	fma.rn.f32 	%f11, %f33, %f7, %f22;
	sub.f32 	%f34, %f9, %f10;
	add.f32 	%f12, %f21, %f34;
	mul.f32 	%f13, %f12, %f12;
	mul.f32 	%f14, %f11, %f11;
	add.f32 	%f35, %f13, %f14;
	setp.gt.f32 	%p3, %f35, 0f40800000;
	@%p3 bra 	$L__BB0_7;
	add.f32 	%f36, %f12, %f12;
	fma.rn.f32 	%f15, %f36, %f11, %f22;
	sub.f32 	%f37, %f13, %f14;
	add.f32 	%f16, %f21, %f37;
	add.s32 	%r3, %r2, 3;
	setp.eq.s32 	%p4, %r3, 255;
	mov.b32 	%r18, 255;
	@%p4 bra 	$L__BB0_9;
	mul.f32 	%f17, %f16, %f16;
	mul.f32 	%f18, %f15, %f15;
	add.f32 	%f38, %f17, %f18;
	setp.gt.f32 	%p5, %f38, 0f40800000;
	mov.u32 	%r18, %r3;
	@%p5 bra 	$L__BB0_9;
	add.f32 	%f39, %f16, %f16;
	fma.rn.f32 	%f41, %f39, %f15, %f22;
	sub.f32 	%f40, %f17, %f18;
	add.f32 	%f42, %f21, %f40;
	add.s32 	%r2, %r2, 4;
	bra.uni 	$L__BB0_1;
$L__BB0_7:
	add.s32 	%r18, %r2, 2;
	bra.uni 	$L__BB0_9;
$L__BB0_8:
	add.s32 	%r18, %r2, 1;
$L__BB0_9:
	cvta.to.global.u64 	%rd2, %rd1;
	cvt.u64.u32 	%rd3, %r1;
	add.s64 	%rd4, %rd2, %rd3;
	st.global.u8 	[%rd4], %r18;
	ret;

}


// ===== COMPILED SASS (sm_100) =====

	.target	sm_100

	.elftype	@"ET_EXEC"


//--------------------- .note.nv.tkinfo           --------------------------
	.section	.note.nv.tkinfo,"",@"SHT_NOTE"
	.sectionflags	@"SHF_NOTE_NV_TKINFO"
	.tkinfo
        /*0018*/ 	.word	0x00000002
        /*0030*/ 	.string	""
        /*0030*/ 	.string	"ptxas"
        /*0030*/ 	.string	"Cuda compilation tools, release 13.0, V13.0.88"
        /*0030*/ 	.string	"Build cuda_13.0.r13.0/compiler.36424714_0"
        /*0030*/ 	.string	"-arch sm_100 -m 64 "



//--------------------- .note.nv.cuinfo           --------------------------
	.section	.note.nv.cuinfo,"",@"SHT_NOTE"
	.sectionflags	@"SHF_NOTE_NV_CUINFO"
        /*0018*/ 	.short	0x0002
        /*001a*/ 	.short	0x0064
        /*001c*/ 	.short	0x0082
	.zero		2


//--------------------- .nv.info                  --------------------------
	.section	.nv.info,"",@"SHT_CUDA_INFO"
	.align	4


	//----- nvinfo : EIATTR_REGCOUNT
	.align		4
        /*0000*/ 	.byte	0x04, 0x2f
        /*0002*/ 	.short	(.L_1 - .L_0)
	.align		4
.L_0:
        /*0004*/ 	.word	index@(_Z12calc_fractaliiffPh)
        /*0008*/ 	.word	0x00000011


	//----- nvinfo : EIATTR_FRAME_SIZE
	.align		4
.L_1:
        /*000c*/ 	.byte	0x04, 0x11
        /*000e*/ 	.short	(.L_3 - .L_2)
	.align		4
.L_2:
        /*0010*/ 	.word	index@($__internal_0_$__cuda_sm3x_div_rn_noftz_f32_slowpath)
        /*0014*/ 	.word	0x00000000


	//----- nvinfo : EIATTR_FRAME_SIZE
	.align		4
.L_3:
        /*0018*/ 	.byte	0x04, 0x11
        /*001a*/ 	.short	(.L_5 - .L_4)
	.align		4
.L_4:
        /*001c*/ 	.word	index@(_Z12calc_fractaliiffPh)
        /*0020*/ 	.word	0x00000000


	//----- nvinfo : EIATTR_MIN_STACK_SIZE
	.align		4
.L_5:
        /*0024*/ 	.byte	0x04, 0x12
        /*0026*/ 	.short	(.L_7 - .L_6)
	.align		4
.L_6:
        /*0028*/ 	.word	index@(_Z12calc_fractaliiffPh)
        /*002c*/ 	.word	0x00000000
.L_7:


//--------------------- .nv.compat                --------------------------
	.section	.nv.compat,"",@"SHT_CUDA_COMPAT_INFO"
	.align	4
        /*0000*/ 	.byte	0x02, 0x09, 0x00, 0x00, 0x02, 0x02, 0x01, 0x00, 0x02, 0x05, 0x05, 0x00, 0x03, 0x07, 0x01, 0x01
        /*0010*/ 	.byte	0x02, 0x03, 0x00, 0x00, 0x02, 0x06, 0x01, 0x00, 0x04, 0x0b, 0x08, 0x00, 0x01, 0x00, 0x00, 0x00
        /*0020*/ 	.byte	0x00, 0x00, 0x00, 0x00


//--------------------- .nv.info._Z12calc_fractaliiffPh --------------------------
	.section	.nv.info._Z12calc_fractaliiffPh,"",@"SHT_CUDA_INFO"
	.sectionflags	@""
	.align	4


	//----- nvinfo : EIATTR_CUDA_API_VERSION
	.align		4
        /*0000*/ 	.byte	0x04, 0x37
        /*0002*/ 	.short	(.L_9 - .L_8)
.L_8:
        /*0004*/ 	.word	0x00000082


	//----- nvinfo : EIATTR_KPARAM_INFO
	.align		4
.L_9:
        /*0008*/ 	.byte	0x04, 0x17
        /*000a*/ 	.short	(.L_11 - .L_10)
.L_10:
        /*000c*/ 	.word	0x00000000
        /*0010*/ 	.short	0x0004
        /*0012*/ 	.short	0x0010
        /*0014*/ 	.byte	0x00, 0xf5, 0x21, 0x00


	//----- nvinfo : EIATTR_KPARAM_INFO
	.align		4
.L_11:
        /*0018*/ 	.byte	0x04, 0x17
        /*001a*/ 	.short	(.L_13 - .L_12)
.L_12:
        /*001c*/ 	.word	0x00000000
        /*0020*/ 	.short	0x0003
        /*0022*/ 	.short	0x000c
        /*0024*/ 	.byte	0x00, 0xf0, 0x11, 0x00


	//----- nvinfo : EIATTR_KPARAM_INFO
	.align		4
.L_13:
        /*0028*/ 	.byte	0x04, 0x17
        /*002a*/ 	.short	(.L_15 - .L_14)
.L_14:
        /*002c*/ 	.word	0x00000000
        /*0030*/ 	.short	0x0002
        /*0032*/ 	.short	0x0008
        /*0034*/ 	.byte	0x00, 0xf0, 0x11, 0x00


	//----- nvinfo : EIATTR_KPARAM_INFO
	.align		4
.L_15:
        /*0038*/ 	.byte	0x04, 0x17
        /*003a*/ 	.short	(.L_17 - .L_16)
.L_16:
        /*003c*/ 	.word	0x00000000
        /*0040*/ 	.short	0x0001
        /*0042*/ 	.short	0x0004
        /*0044*/ 	.byte	0x00, 0xf0, 0x11, 0x00


	//----- nvinfo : EIATTR_KPARAM_INFO
	.align		4
.L_17:
        /*0048*/ 	.byte	0x04, 0x17
        /*004a*/ 	.short	(.L_19 - .L_18)
.L_18:
        /*004c*/ 	.word	0x00000000
        /*0050*/ 	.short	0x0000
        /*0052*/ 	.short	0x0000
        /*0054*/ 	.byte	0x00, 0xf0, 0x11, 0x00


	//----- nvinfo : EIATTR_SPARSE_MMA_MASK
	.align		4
.L_19:
        /*0058*/ 	.byte	0x03, 0x50
        /*005a*/ 	.short	0x0000


	//----- nvinfo : EIATTR_MAXREG_COUNT
	.align		4
        /*005c*/ 	.byte	0x03, 0x1b
        /*005e*/ 	.short	0x00ff


	//----- nvinfo : EIATTR_MERCURY_ISA_VERSION
	.align		4
        /*0060*/ 	.byte	0x03, 0x5f
        /*0062*/ 	.short	0x0101


	//----- nvinfo : EIATTR_VRC_CTA_INIT_COUNT
	.align		4
        /*0064*/ 	.byte	0x02, 0x4a
	.zero		1
	.zero		1


	//----- nvinfo : EIATTR_EXIT_INSTR_OFFSETS
	.align		4
        /*0068*/ 	.byte	0x04, 0x1c
        /*006a*/ 	.short	(.L_21 - .L_20)


	//   ....[0]....
.L_20:
        /*006c*/ 	.word	0x00000870


	//----- nvinfo : EIATTR_CRS_STACK_SIZE
	.align		4
.L_21:
        /*0070*/ 	.byte	0x04, 0x1e
        /*0072*/ 	.short	(.L_23 - .L_22)
.L_22:
        /*0074*/ 	.word	0x00000000


	//----- nvinfo : EIATTR_CBANK_PARAM_SIZE
	.align		4
.L_23:
        /*0078*/ 	.byte	0x03, 0x19
        /*007a*/ 	.short	0x0018


	//----- nvinfo : EIATTR_PARAM_CBANK
	.align		4
        /*007c*/ 	.byte	0x04, 0x0a
        /*007e*/ 	.short	(.L_25 - .L_24)
	.align		4
.L_24:
        /*0080*/ 	.word	index@(.nv.constant0._Z12calc_fractaliiffPh)
        /*0084*/ 	.short	0x0380
        /*0086*/ 	.short	0x0018


	//----- nvinfo : EIATTR_SW_WAR
	.align		4
.L_25:
        /*0088*/ 	.byte	0x04, 0x36
        /*008a*/ 	.short	(.L_27 - .L_26)
.L_26:
        /*008c*/ 	.word	0x00000008
.L_27:


//--------------------- .nv.callgraph             --------------------------
	.section	.nv.callgraph,"",@"SHT_CUDA_CALLGRAPH"
	.align	4
	.sectionentsize	8
	.align		4
        /*0000*/ 	.word	0x00000000
	.align		4
        /*0004*/ 	.word	0xffffffff
	.align		4
        /*0008*/ 	.word	0x00000000
	.align		4
        /*000c*/ 	.word	0xfffffffe
	.align		4
        /*0010*/ 	.word	0x00000000
	.align		4
        /*0014*/ 	.word	0xfffffffd
	.align		4
        /*0018*/ 	.word	0x00000000
	.align		4
        /*001c*/ 	.word	0xfffffffc


//--------------------- .text._Z12calc_fractaliiffPh --------------------------
	.section	.text._Z12calc_fractaliiffPh,"ax",@progbits
	.align	128
        .global         _Z12calc_fractaliiffPh
        .type           _Z12calc_fractaliiffPh,@function
        .size           _Z12calc_fractaliiffPh,(.L_x_21 - _Z12calc_fractaliiffPh)
        .other          _Z12calc_fractaliiffPh,@"STO_CUDA_ENTRY STV_DEFAULT"
_Z12calc_fractaliiffPh:
.text._Z12calc_fractaliiffPh:
[----:B------:R-:W-:Y:S01]  /*0000*/  LDC R1, c[0x0][0x37c] ;  /* 0x0000df00ff017b82 */ /* 0x000fe20000000800 */
[----:B------:R-:W0:Y:S01]  /*0010*/  LDCU UR5, c[0x0][0x380] ;  /* 0x00007000ff0577ac */ /* 0x000e220008000800 */
[----:B------:R-:W1:Y:S06]  /*0020*/  S2R R2, SR_TID.X ;  /* 0x0000000000027919 */ /* 0x000e6c0000002100 */
[----:B------:R-:W1:Y:S01]  /*0030*/  S2UR UR4, SR_CTAID.X ;  /* 0x00000000000479c3 */ /* 0x000e620000002500 */
[----:B------:R-:W-:Y:S01]  /*0040*/  BSSY.RECONVERGENT B0, `(.L_x_0) ;  /* 0x0000027000007945 */ /* 0x000fe20003800200 */
[----:B------:R-:W-:Y:S01]  /*0050*/  UMOV UR6, 0x9999999a ;  /* 0x9999999a00067882 */ /* 0x000fe20000000000 */
[----:B------:R-:W-:-:S05]  /*0060*/  UMOV UR7, 0x3fe99999 ;  /* 0x3fe9999900077882 */ /* 0x000fca0000000000 */
[----:B------:R-:W1:Y:S01]  /*0070*/  LDC R3, c[0x0][0x360] ;  /* 0x0000d800ff037b82 */ /* 0x000e620000000800 */
[----:B0-----:R-:W0:Y:S01]  /*0080*/  I2F.U32.RP R0, UR5 ;  /* 0x0000000500007d06 */ /* 0x001e220008209000 */
[----:B------:R-:W-:-:S07]  /*0090*/  ISETP.NE.U32.AND P2, PT, RZ, UR5, PT ;  /* 0x00000005ff007c0c */ /* 0x000fce000bf45070 */
[----:B0-----:R-:W0:Y:S01]  /*00a0*/  MUFU.RCP R0, R0 ;  /* 0x0000000000007308 */ /* 0x001e220000001000 */
[----:B-1----:R-:W-:-:S05]  /*00b0*/  IMAD R2, R3, UR4, R2 ;  /* 0x0000000403027c24 */ /* 0x002fca000f8e0202 */
[----:B------:R-:W-:Y:S01]  /*00c0*/  LOP3.LUT R3, R2, 0xff, RZ, 0xc0, !PT ;  /* 0x000000ff02037812 */ /* 0x000fe200078ec0ff */
[----:B0-----:R-:W-:-:S04]  /*00d0*/  VIADD R4, R0, 0xffffffe ;  /* 0x0ffffffe00047836 */ /* 0x001fc80000000000 */
[----:B------:R0:W1:Y:S02]  /*00e0*/  F2I.FTZ.U32.TRUNC.NTZ R5, R4 ;  /* 0x0000000400057305 */ /* 0x000064000021f000 */
[----:B0-----:R-:W-:Y:S02]  /*00f0*/  HFMA2 R4, -RZ, RZ, 0, 0 ;  /* 0x00000000ff047431 */ /* 0x001fe400000001ff */
[----:B-1----:R-:W-:-:S04]  /*0100*/  IMAD.MOV R7, RZ, RZ, -R5 ;  /* 0x000000ffff077224 */ /* 0x002fc800078e0a05 */
[----:B------:R-:W-:-:S04]  /*0110*/  IMAD R7, R7, UR5, RZ ;  /* 0x0000000507077c24 */ /* 0x000fc8000f8e02ff */
[----:B------:R-:W-:Y:S02]  /*0120*/  IMAD.HI.U32 R5, R5, R7, R4 ;  /* 0x0000000705057227 */ /* 0x000fe400078e0004 */
[----:B------:R0:W1:Y:S04]  /*0130*/  I2F.F64.U32 R6, R3 ;  /* 0x0000000300067312 */ /* 0x0000680000201800 */
[----:B------:R-:W-:-:S04]  /*0140*/  IMAD.HI.U32 R5, R5, R2, RZ ;  /* 0x0000000205057227 */ /* 0x000fc800078e00ff */
[----:B------:R-:W-:Y:S01]  /*0150*/  IMAD.MOV R9, RZ, RZ, -R5 ;  /* 0x000000ffff097224 */ /* 0x000fe200078e0a05 */
[----:B0-----:R-:W-:-:S03]  /*0160*/  I2FP.F32.S32 R3, UR5 ;  /* 0x0000000500037c45 */ /* 0x001fc60008201400 */
[----:B------:R-:W-:Y:S01]  /*0170*/  IMAD R4, R9, UR5, R2 ;  /* 0x0000000509047c24 */ /* 0x000fe2000f8e0202 */
[----:B------:R-:W0:Y:S01]  /*0180*/  MUFU.RCP R8, R3 ;  /* 0x0000000300087308 */ /* 0x000e220000001000 */
[----:B-1----:R-:W-:-:S03]  /*0190*/  DMUL R6, R6, UR6 ;  /* 0x0000000606067c28 */ /* 0x002fc60008000000 */
[----:B------:R-:W-:-:S04]  /*01a0*/  ISETP.GE.U32.AND P0, PT, R4, UR5, PT ;  /* 0x0000000504007c0c */ /* 0x000fc8000bf06070 */
[----:B------:R-:W1:Y:S09]  /*01b0*/  F2F.F32.F64 R0, R6 ;  /* 0x0000000600007310 */ /* 0x000e720000301000 */
[----:B------:R-:W-:Y:S01]  /*01c0*/  @P0 IADD3 R4, PT, PT, R4, -UR5, RZ ;  /* 0x8000000504040c10 */ /* 0x000fe2000fffe0ff */
[----:B0-----:R-:W-:Y:S01]  /*01d0*/  FFMA R9, -R3, R8, 1 ;  /* 0x3f80000003097423 */ /* 0x001fe20000000108 */
[----:B------:R-:W-:-:S02]  /*01e0*/  @P0 VIADD R5, R5, 0x1 ;  /* 0x0000000105050836 */ /* 0x000fc40000000000 */
[----:B------:R-:W-:Y:S01]  /*01f0*/  ISETP.GE.U32.AND P1, PT, R4, UR5, PT ;  /* 0x0000000504007c0c */ /* 0x000fe2000bf26070 */
[----:B------:R-:W-:Y:S01]  /*0200*/  FFMA R9, R8, R9, R8 ;  /* 0x0000000908097223 */ /* 0x000fe20000000008 */
[----:B-1----:R-:W0:Y:S03]  /*0210*/  FCHK P3, R0, R3 ;  /* 0x0000000300007302 */ /* 0x002e260000060000 */
[----:B------:R-:W-:-:S04]  /*0220*/  FFMA R4, R0, R9, RZ ;  /* 0x0000000900047223 */ /* 0x000fc800000000ff */
[----:B------:R-:W-:-:S04]  /*0230*/  FFMA R8, -R3, R4, R0 ;  /* 0x0000000403087223 */ /* 0x000fc80000000100 */
[----:B------:R-:W-:Y:S01]  /*0240*/  @P1 IADD3 R5, PT, PT, R5, 0x1, RZ ;  /* 0x0000000105051810 */ /* 0x000fe20007ffe0ff */
[----:B------:R-:W-:Y:S01]  /*0250*/  FFMA R10, R9, R8, R4 ;  /* 0x00000008090a7223 */ /* 0x000fe20000000004 */
[----:B------:R-:W-:Y:S01]  /*0260*/  @!P2 LOP3.LUT R5, RZ, UR5, RZ, 0x33, !PT ;  /* 0x00000005ff05ac12 */ /* 0x000fe2000f8e33ff */
[----:B0-----:R-:W-:Y:S06]  /*0270*/  @!P3 BRA `(.L_x_1) ;  /* 0x00000000000cb947 */ /* 0x001fec0003800000 */
[----:B------:R-:W-:-:S07]  /*0280*/  MOV R6, 0x2a0 ;  /* 0x000002a000067802 */ /* 0x000fce0000000f00 */
[----:B------:R-:W-:Y:S05]  /*0290*/  CALL.REL.NOINC `($__internal_0_$__cuda_sm3x_div_rn_noftz_f32_slowpath) ;  /* 0x0000000400787944 */ /* 0x000fea0003c00000 */
[----:B------:R-:W-:-:S07]  /*02a0*/  IMAD.MOV.U32 R10, RZ, RZ, R0 ;  /* 0x000000ffff0a7224 */ /* 0x000fce00078e0000 */
.L_x_1:
[----:B------:R-:W-:Y:S05]  /*02b0*/  BSYNC.RECONVERGENT B0 ;  /* 0x0000000000007941 */ /* 0x000fea0003800200 */
.L_x_0:
[----:B------:R-:W0:Y:S01]  /*02c0*/  LDCU UR4, c[0x0][0x384] ;  /* 0x00007080ff0477ac */ /* 0x000e220008000800 */
[----:B------:R-:W1:Y:S01]  /*02d0*/  I2F.F64 R4, R5 ;  /* 0x0000000500047312 */ /* 0x000e620000201c00 */
[----:B------:R-:W-:Y:S01]  /*02e0*/  BSSY.RECONVERGENT B0, `(.L_x_2) ;  /* 0x0000014000007945 */ /* 0x000fe20003800200 */
[----:B------:R-:W-:-:S06]  /*02f0*/  UMOV UR5, 0x3fe99999 ;  /* 0x3fe9999900057882 */ /* 0x000fcc0000000000 */
[----:B------:R-:W2:Y:S01]  /*0300*/  F2F.F64.F32 R6, R10 ;  /* 0x0000000a00067310 */ /* 0x000ea20000201800 */
[----:B0-----:R-:W-:Y:S01]  /*0310*/  I2FP.F32.S32 R3, UR4 ;  /* 0x0000000400037c45 */ /* 0x001fe20008201400 */
[----:B------:R-:W-:Y:S02]  /*0320*/  UMOV UR4, 0x9999999a ;  /* 0x9999999a00047882 */ /* 0x000fe40000000000 */
[----:B-1----:R-:W-:-:S04]  /*0330*/  DMUL R8, R4, UR4 ;  /* 0x0000000404087c28 */ /* 0x002fc80008000000 */
[----:B------:R-:W0:Y:S01]  /*0340*/  MUFU.RCP R12, R3 ;  /* 0x00000003000c7308 */ /* 0x000e220000001000 */
[----:B--2---:R-:W-:-:S07]  /*0350*/  DADD R6, R6, -UR4 ;  /* 0x8000000406067e29 */ /* 0x004fce0008000000 */
[----:B------:R-:W1:Y:S08]  /*0360*/  F2F.F32.F64 R0, R8 ;  /* 0x0000000800007310 */ /* 0x000e700000301000 */
[----:B------:R2:W3:Y:S01]  /*0370*/  F2F.F32.F64 R4, R6 ;  /* 0x0000000600047310 */ /* 0x0004e20000301000 */
[----:B0-----:R-:W-:-:S04]  /*0380*/  FFMA R11, -R3, R12, 1 ;  /* 0x3f800000030b7423 */ /* 0x001fc8000000010c */
[----:B------:R-:W-:-:S03]  /*0390*/  FFMA R11, R12, R11, R12 ;  /* 0x0000000b0c0b7223 */ /* 0x000fc6000000000c */
[----:B-1----:R-:W0:Y:S01]  /*03a0*/  FCHK P0, R0, R3 ;  /* 0x0000000300007302 */ /* 0x002e220000000000 */
[----:B------:R-:W-:-:S04]  /*03b0*/  FFMA R10, R0, R11, RZ ;  /* 0x0000000b000a7223 */ /* 0x000fc800000000ff */
[----:B------:R-:W-:-:S04]  /*03c0*/  FFMA R5, -R3, R10, R0 ;  /* 0x0000000a03057223 */ /* 0x000fc80000000100 */
[----:B------:R-:W-:Y:S01]  /*03d0*/  FFMA R5, R11, R5, R10 ;  /* 0x000000050b057223 */ /* 0x000fe2000000000a */
[----:B0-23--:R-:W-:Y:S06]  /*03e0*/  @!P0 BRA `(.L_x_3) ;  /* 0x00000000000c8947 */ /* 0x00dfec0003800000 */
[----:B------:R-:W-:-:S07]  /*03f0*/  MOV R6, 0x410 ;  /* 0x0000041000067802 */ /* 0x000fce0000000f00 */
[----:B------:R-:W-:Y:S05]  /*0400*/  CALL.REL.NOINC `($__internal_0_$__cuda_sm3x_div_rn_noftz_f32_slowpath) ;  /* 0x00000004001c7944 */ /* 0x000fea0003c00000 */
[----:B------:R-:W-:-:S07]  /*0410*/  MOV R5, R0 ;  /* 0x0000000000057202 */ /* 0x000fce0000000f00 */
.L_x_3:
[----:B------:R-:W-:Y:S05]  /*0420*/  BSYNC.RECONVERGENT B0 ;  /* 0x0000000000007941 */ /* 0x000fea0003800200 */
.L_x_2:
[----:B------:R-:W0:Y:S01]  /*0430*/  F2F.F64.F32 R6, R5 ;  /* 0x0000000500067310 */ /* 0x000e220000201800 */
[----:B------:R-:W-:Y:S01]  /*0440*/  UMOV UR4, 0x9999999a ;  /* 0x9999999a00047882 */ /* 0x000fe20000000000 */
[----:B------:R-:W-:Y:S01]  /*0450*/  UMOV UR5, 0x3fe99999 ;  /* 0x3fe9999900057882 */ /* 0x000fe20000000000 */
[----:B------:R-:W-:Y:S01]  /*0460*/  FMUL R3, R4, R4 ;  /* 0x0000000404037220 */ /* 0x000fe20000400000 */
[----:B------:R-:W-:Y:S01]  /*0470*/  BSSY.RECONVERGENT B0, `(.L_x_4) ;  /* 0x000003b000007945 */ /* 0x000fe20003800200 */
[----:B------:R-:W-:Y:S01]  /*0480*/  IMAD.MOV.U32 R9, RZ, RZ, RZ ;  /* 0x000000ffff097224 */ /* 0x000fe200078e00ff */
[----:B0-----:R-:W-:Y:S01]  /*0490*/  DADD R6, R6, -UR4 ;  /* 0x8000000406067e29 */ /* 0x001fe20008000000 */
[----:B------:R-:W0:Y:S05]  /*04a0*/  LDCU.64 UR4, c[0x0][0x358] ;  /* 0x00006b00ff0477ac */ /* 0x000e2a0008000a00 */
[----:B------:R-:W1:Y:S02]  /*04b0*/  F2F.F32.F64 R0, R6 ;  /* 0x0000000600007310 */ /* 0x000e640000301000 */
[----:B-1----:R-:W-:-:S04]  /*04c0*/  FMUL R10, R0, R0 ;  /* 0x00000000000a7220 */ /* 0x002fc80000400000 */
[----:B------:R-:W-:-:S05]  /*04d0*/  FADD R8, R3, R10 ;  /* 0x0000000a03087221 */ /* 0x000fca0000000000 */
[----:B------:R-:W-:-:S13]  /*04e0*/  FSETP.GT.AND P0, PT, R8, 4, PT ;  /* 0x408000000800780b */ /* 0x000fda0003f04000 */
[----:B0-----:R-:W-:Y:S05]  /*04f0*/  @P0 BRA `(.L_x_5) ;  /* 0x0000000000c80947 */ /* 0x001fea0003800000 */
[----:B------:R-:W0:Y:S01]  /*0500*/  LDC.64 R6, c[0x0][0x388] ;  /* 0x0000e200ff067b82 */ /* 0x000e220000000a00 */
[----:B------:R-:W-:Y:S01]  /*0510*/  MOV R8, R0 ;  /* 0x0000000000087202 */ /* 0x000fe20000000f00 */
[----:B------:R-:W-:-:S07]  /*0520*/  IMAD.MOV.U32 R0, RZ, RZ, RZ ;  /* 0x000000ffff007224 */ /* 0x000fce00078e00ff */
.L_x_8:
[----:B------:R-:W-:Y:S01]  /*0530*/  FADD R3, -R10, R3 ;  /* 0x000000030a037221 */ /* 0x000fe20000000100 */
[----:B------:R-:W-:-:S03]  /*0540*/  FADD R4, R4, R4 ;  /* 0x0000000404047221 */ /* 0x000fc60000000000 */
[----:B0-----:R-:W-:Y:S01]  /*0550*/  FADD R5, R3, R6 ;  /* 0x0000000603057221 */ /* 0x001fe20000000000 */
[----:B------:R-:W-:-:S03]  /*0560*/  FFMA R8, R4, R8, R7 ;  /* 0x0000000804087223 */ /* 0x000fc60000000007 */
[----:B------:R-:W-:Y:S01]  /*0570*/  FMUL R3, R5, R5 ;  /* 0x0000000505037220 */ /* 0x000fe20000400000 */
[----:B------:R-:W-:-:S04]  /*0580*/  FMUL R4, R8, R8 ;  /* 0x0000000808047220 */ /* 0x000fc80000400000 */
[----:B------:R-:W-:-:S05]  /*0590*/  FADD R9, R3, R4 ;  /* 0x0000000403097221 */ /* 0x000fca0000000000 */
[----:B------:R-:W-:-:S13]  /*05a0*/  FSETP.GT.AND P0, PT, R9, 4, PT ;  /* 0x408000000900780b */ /* 0x000fda0003f04000 */
[----:B------:R-:W-:Y:S05]  /*05b0*/  @P0 BRA `(.L_x_6) ;  /* 0x0000000000940947 */ /* 0x000fea0003800000 */
[----:B------:R-:W-:Y:S01]  /*05c0*/  FADD R3, R3, -R4 ;  /* 0x8000000403037221 */ /* 0x000fe20000000000 */
[----:B------:R-:W-:-:S03]  /*05d0*/  FADD R4, R5, R5 ;  /* 0x0000000505047221 */ /* 0x000fc60000000000 */
[----:B------:R-:W-:Y:S01]  /*05e0*/  FADD R3, R3, R6 ;  /* 0x0000000603037221 */ /* 0x000fe20000000000 */
[----:B------:R-:W-:-:S03]  /*05f0*/  FFMA R8, R8, R4, R7 ;  /* 0x0000000408087223 */ /* 0x000fc60000000007 */
[----:B------:R-:W-:Y:S01]  /*0600*/  FMUL R5, R3, R3 ;  /* 0x0000000303057220 */ /* 0x000fe20000400000 */
[----:B------:R-:W-:-:S04]  /*0610*/  FMUL R10, R8, R8 ;  /* 0x00000008080a7220 */ /* 0x000fc80000400000 */
[----:B------:R-:W-:-:S05]  /*0620*/  FADD R4, R5, R10 ;  /* 0x0000000a05047221 */ /* 0x000fca0000000000 */
[----:B------:R-:W-:-:S13]  /*0630*/  FSETP.GT.AND P0, PT, R4, 4, PT ;  /* 0x408000000400780b */ /* 0x000fda0003f04000 */
[----:B------:R-:W-:Y:S05]  /*0640*/  @P0 BRA `(.L_x_7) ;  /* 0x0000000000680947 */ /* 0x000fea0003800000 */
[----:B------:R-:W-:Y:S01]  /*0650*/  IADD3 R11, PT, PT, R0, 0x3, RZ ;  /* 0x00000003000b7810 */ /* 0x000fe20007ffe0ff */
[----:B------:R-:W-:Y:S01]  /*0660*/  FADD R4, R3, R3 ;  /* 0x0000000303047221 */ /* 0x000fe20000000000 */
[----:B------:R-:W-:Y:S01]  /*0670*/  FADD R3, R5, -R10 ;  /* 0x8000000a05037221 */ /* 0x000fe20000000000 */
[----:B------:R-:W-:Y:S01]  /*0680*/  IMAD.MOV.U32 R9, RZ, RZ, 0xff ;  /* 0x000000ffff097424 */ /* 0x000fe200078e00ff */
[----:B------:R-:W-:Y:S01]  /*0690*/  ISETP.NE.AND P0, PT, R11, 0xff, PT ;  /* 0x000000ff0b00780c */ /* 0x000fe20003f05270 */
[----:B------:R-:W-:-:S12]  /*06a0*/  FFMA R10, R8, R4, R7 ;  /* 0x00000004080a7223 */ /* 0x000fd80000000007 */
[----:B------:R-:W-:Y:S05]  /*06b0*/  @!P0 BRA `(.L_x_5) ;  /* 0x0000000000588947 */ /* 0x000fea0003800000 */
[----:B------:R-:W-:Y:S01]  /*06c0*/  FADD R8, R3, R6 ;  /* 0x0000000603087221 */ /* 0x000fe20000000000 */
[----:B------:R-:W-:Y:S01]  /*06d0*/  FMUL R4, R10, R10 ;  /* 0x0000000a0a047220 */ /* 0x000fe20000400000 */
[----:B------:R-:W-:Y:S02]  /*06e0*/  MOV R9, R11 ;  /* 0x0000000b00097202 */ /* 0x000fe40000000f00 */
[----:B------:R-:W-:-:S04]  /*06f0*/  FMUL R3, R8, R8 ;  /* 0x0000000808037220 */ /* 0x000fc80000400000 */
[----:B------:R-:W-:-:S05]  /*0700*/  FADD R5, R3, R4 ;  /* 0x0000000403057221 */ /* 0x000fca0000000000 */
[----:B------:R-:W-:-:S13]  /*0710*/  FSETP.GT.AND P0, PT, R5, 4, PT ;  /* 0x408000000500780b */ /* 0x000fda0003f04000 */
[----:B------:R-:W-:Y:S05]  /*0720*/  @P0 BRA `(.L_x_5) ;  /* 0x00000000003c0947 */ /* 0x000fea0003800000 */
[----:B------:R-:W-:Y:S01]  /*0730*/  FADD R3, R3, -R4 ;  /* 0x8000000403037221 */ /* 0x000fe20000000000 */
[----:B------:R-:W-:Y:S01]  /*0740*/  FADD R8, R8, R8 ;  /* 0x0000000808087221 */ /* 0x000fe20000000000 */
[----:B------:R-:W-:Y:S02]  /*0750*/  VIADD R0, R0, 0x4 ;  /* 0x0000000400007836 */ /* 0x000fe40000000000 */
[----:B------:R-:W-:Y:S01]  /*0760*/  FADD R4, R3, R6 ;  /* 0x0000000603047221 */ /* 0x000fe20000000000 */
[----:B------:R-:W-:-:S03]  /*0770*/  FFMA R8, R10, R8, R7 ;  /* 0x000000080a087223 */ /* 0x000fc60000000007 */
[----:B------:R-:W-:Y:S01]  /*0780*/  FMUL R3, R4, R4 ;  /* 0x0000000404037220 */ /* 0x000fe20000400000 */
[----:B------:R-:W-:-:S04]  /*0790*/  FMUL R10, R8, R8 ;  /* 0x00000008080a7220 */ /* 0x000fc80000400000 */
[----:B------:R-:W-:-:S05]  /*07a0*/  FADD R5, R3, R10 ;  /* 0x0000000a03057221 */ /* 0x000fca0000000000 */
[----:B------:R-:W-:-:S13]  /*07b0*/  FSETP.GT.AND P0, PT, R5, 4, PT ;  /* 0x408000000500780b */ /* 0x000fda0003f04000 */
[----:B------:R-:W-:Y:S05]  /*07c0*/  @!P0 BRA `(.L_x_8) ;  /* 0xfffffffc00588947 */ /* 0x000fea000383ffff */
[----:B------:R-:W-:Y:S01]  /*07d0*/  MOV R9, R0 ;  /* 0x0000000000097202 */ /* 0x000fe20000000f00 */
[----:B------:R-:W-:Y:S06]  /*07e0*/  BRA `(.L_x_5) ;  /* 0x00000000000c7947 */ /* 0x000fec0003800000 */
.L_x_7:
[----:B------:R-:W-:Y:S01]  /*07f0*/  VIADD R9, R0, 0x2 ;  /* 0x0000000200097836 */ /* 0x000fe20000000000 */
[----:B------:R-:W-:Y:S06]  /*0800*/  BRA `(.L_x_5) ;  /* 0x0000000000047947 */ /* 0x000fec0003800000 */
.L_x_6:
[----:B------:R-:W-:-:S07]  /*0810*/  IADD3 R9, PT, PT, R0, 0x1, RZ ;  /* 0x0000000100097810 */ /* 0x000fce0007ffe0ff */
.L_x_5:
[----:B------:R-:W-:Y:S05]  /*0820*/  BSYNC.RECONVERGENT B0 ;  /* 0x0000000000007941 */ /* 0x000fea0003800200 */
.L_x_4:
[----:B------:R-:W0:Y:S02]  /*0830*/  LDCU.64 UR6, c[0x0][0x390] ;  /* 0x00007200ff0677ac */ /* 0x000e240008000a00 */
[----:B0-----:R-:W-:-:S05]  /*0840*/  IADD3 R2, P0, PT, R2, UR6, RZ ;  /* 0x0000000602027c10 */ /* 0x001fca000ff1e0ff */
[----:B------:R-:W-:-:S05]  /*0850*/  IMAD.X R3, RZ, RZ, UR7, P0 ;  /* 0x00000007ff037e24 */ /* 0x000fca00080e06ff */
[----:B------:R-:W-:Y:S01]  /*0860*/  STG.E.U8 desc[UR4][R2.64], R9 ;  /* 0x0000000902007986 */ /* 0x000fe2000c101104 */
[----:B------:R-:W-:Y:S05]  /*0870*/  EXIT ;  /* 0x000000000000794d */ /* 0x000fea0003800000 */
        .weak           $__internal_0_$__cuda_sm3x_div_rn_noftz_f32_slowpath
        .type           $__internal_0_$__cuda_sm3x_div_rn_noftz_f32_slowpath,@function
        .size           $__internal_0_$__cuda_sm3x_div_rn_noftz_f32_slowpath,(.L_x_21 - $__internal_0_$__cuda_sm3x_div_rn_noftz_f32_slowpath)
$__internal_0_$__cuda_sm3x_div_rn_noftz_f32_slowpath:
[----:B------:R-:W-:Y:S01]  /*0880*/  SHF.R.U32.HI R8, RZ, 0x17, R3 ;  /* 0x00000017ff087819 */ /* 0x000fe20000011603 */
[----:B------:R-:W-:Y:S01]  /*0890*/  BSSY.RECONVERGENT B1, `(.L_x_9) ;  /* 0x0000062000017945 */ /* 0x000fe20003800200 */
[----:B------:R-:W-:Y:S02]  /*08a0*/  SHF.R.U32.HI R7, RZ, 0x17, R0 ;  /* 0x00000017ff077819 */ /* 0x000fe40000011600 */
[----:B------:R-:W-:Y:S02]  /*08b0*/  LOP3.LUT R12, R8, 0xff, RZ, 0xc0, !PT ;  /* 0x000000ff080c7812 */ /* 0x000fe400078ec0ff */
[----:B------:R-:W-:Y:S02]  /*08c0*/  LOP3.LUT R10, R7, 0xff, RZ, 0xc0, !PT ;  /* 0x000000ff070a7812 */ /* 0x000fe400078ec0ff */
[----:B------:R-:W-:-:S03]  /*08d0*/  IADD3 R9, PT, PT, R12, -0x1, RZ ;  /* 0xffffffff0c097810 */ /* 0x000fc60007ffe0ff */
[----:B------:R-:W-:Y:S01]  /*08e0*/  VIADD R8, R10, 0xffffffff ;  /* 0xffffffff0a087836 */ /* 0x000fe20000000000 */
[----:B------:R-:W-:-:S04]  /*08f0*/  ISETP.GT.U32.AND P0, PT, R9, 0xfd, PT ;  /* 0x000000fd0900780c */ /* 0x000fc80003f04070 */
[----:B------:R-:W-:-:S13]  /*0900*/  ISETP.GT.U32.OR P0, PT, R8, 0xfd, P0 ;  /* 0x000000fd0800780c */ /* 0x000fda0000704470 */
[----:B------:R-:W-:Y:S01]  /*0910*/  @!P0 MOV R7, RZ ;  /* 0x000000ff00078202 */ /* 0x000fe20000000f00 */
[----:B------:R-:W-:Y:S06]  /*0920*/  @!P0 BRA `(.L_x_10) ;  /* 0x00000000005c8947 */ /* 0x000fec0003800000 */
[----:B------:R-:W-:Y:S02]  /*0930*/  FSETP.GTU.FTZ.AND P0, PT, |R0|, +INF , PT ;  /* 0x7f8000000000780b */ /* 0x000fe40003f1c200 */
[----:B------:R-:W-:-:S04]  /*0940*/  FSETP.GTU.FTZ.AND P1, PT, |R3|, +INF , PT ;  /* 0x7f8000000300780b */ /* 0x000fc80003f3c200 */
[----:B------:R-:W-:-:S13]  /*0950*/  PLOP3.LUT P0, PT, P0, P1, PT, 0xf8, 0x8f ;  /* 0x00000000008f781c */ /* 0x000fda0000703f70 */
[----:B------:R-:W-:Y:S05]  /*0960*/  @P0 BRA `(.L_x_11) ;  /* 0x00000004004c0947 */ /* 0x000fea0003800000 */
[----:B------:R-:W-:-:S13]  /*0970*/  LOP3.LUT P0, RZ, R3, 0x7fffffff, R0, 0xc8, !PT ;  /* 0x7fffffff03ff7812 */ /* 0x000fda000780c800 */
[----:B------:R-:W-:Y:S05]  /*0980*/  @!P0 BRA `(.L_x_12) ;  /* 0x00000004003c8947 */ /* 0x000fea0003800000 */
[C---:B------:R-:W-:Y:S02]  /*0990*/  FSETP.NEU.FTZ.AND P1, PT, |R0|.reuse, +INF , PT ;  /* 0x7f8000000000780b */ /* 0x040fe40003f3d200 */
[----:B------:R-:W-:Y:S02]  /*09a0*/  FSETP.NEU.FTZ.AND P2, PT, |R3|, +INF , PT ;  /* 0x7f8000000300780b */ /* 0x000fe40003f5d200 */
[----:B------:R-:W-:-:S11]  /*09b0*/  FSETP.NEU.FTZ.AND P0, PT, |R0|, +INF , PT ;  /* 0x7f8000000000780b */ /* 0x000fd60003f1d200 */
[----:B------:R-:W-:Y:S05]  /*09c0*/  @!P2 BRA !P1, `(.L_x_12) ;  /* 0x00000004002ca947 */ /* 0x000fea0004800000 */
[----:B------:R-:W-:-:S04]  /*09d0*/  LOP3.LUT P1, RZ, R0, 0x7fffffff, RZ, 0xc0, !PT ;  /* 0x7fffffff00ff7812 */ /* 0x000fc8000782c0ff */
[----:B------:R-:W-:-:S13]  /*09e0*/  PLOP3.LUT P1, PT, P2, P1, PT, 0x2f, 0xf2 ;  /* 0x0000000000f2781c */ /* 0x000fda0001722577 */
[----:B------:R-:W-:Y:S05]  /*09f0*/  @P1 BRA `(.L_x_13) ;  /* 0x0000000400181947 */ /* 0x000fea0003800000 */
[----:B------:R-:W-:-:S04]  /*0a00*/  LOP3.LUT P1, RZ, R3, 0x7fffffff, RZ, 0xc0, !PT ;  /* 0x7fffffff03ff7812 */ /* 0x000fc8000782c0ff */
[----:B------:R-:W-:-:S13]  /*0a10*/  PLOP3.LUT P0, PT, P0, P1, PT, 0x2f, 0xf2 ;  /* 0x0000000000f2781c */ /* 0x000fda0000702577 */
[----:B------:R-:W-:Y:S05]  /*0a20*/  @P0 BRA `(.L_x_14) ;  /* 0x0000000400000947 */ /* 0x000fea0003800000 */
[----:B------:R-:W-:Y:S02]  /*0a30*/  ISETP.GE.AND P0, PT, R8, RZ, PT ;  /* 0x000000ff0800720c */ /* 0x000fe40003f06270 */
[----:B------:R-:W-:-:S11]  /*0a40*/  ISETP.GE.AND P1, PT, R9, RZ, PT ;  /* 0x000000ff0900720c */ /* 0x000fd60003f26270 */
[----:B------:R-:W-:Y:S01]  /*0a50*/  @P0 IMAD.MOV.U32 R7, RZ, RZ, RZ ;  /* 0x000000ffff070224 */ /* 0x000fe200078e00ff */
[----:B------:R-:W-:Y:S01]  /*0a60*/  @!P0 MOV R7, 0xffffffc0 ;  /* 0xffffffc000078802 */ /* 0x000fe20000000f00 */
[----:B------:R-:W-:Y:S01]  /*0a70*/  @!P0 FFMA R0, R0, 1.84467440737095516160e+19, RZ ;  /* 0x5f80000000008823 */ /* 0x000fe200000000ff */
[----:B------:R-:W-:-:S03]  /*0a80*/  @!P1 FFMA R3, R3, 1.84467440737095516160e+19, RZ ;  /* 0x5f80000003039823 */ /* 0x000fc600000000ff */
[----:B------:R-:W-:-:S07]  /*0a90*/  @!P1 VIADD R7, R7, 0x40 ;  /* 0x0000004007079836 */ /* 0x000fce0000000000 */
.L_x_10:
[----:B------:R-:W-:Y:S01]  /*0aa0*/  LEA R8, R12, 0xc0800000, 0x17 ;  /* 0xc08000000c087811 */ /* 0x000fe200078eb8ff */
[----:B------:R-:W-:Y:S03]  /*0ab0*/  BSSY.RECONVERGENT B2, `(.L_x_15) ;  /* 0x0000036000027945 */ /* 0x000fe60003800200 */
[----:B------:R-:W-:Y:S01]  /*0ac0*/  IADD3 R8, PT, PT, -R8, R3, RZ ;  /* 0x0000000308087210 */ /* 0x000fe20007ffe1ff */
[----:B------:R-:W-:-:S03]  /*0ad0*/  VIADD R3, R10, 0xffffff81 ;  /* 0xffffff810a037836 */ /* 0x000fc60000000000 */
[----:B------:R0:W1:Y:S01]  /*0ae0*/  MUFU.RCP R9, R8 ;  /* 0x0000000800097308 */ /* 0x0000620000001000 */
[----:B------:R-:W-:Y:S01]  /*0af0*/  FADD.FTZ R11, -R8, -RZ ;  /* 0x800000ff080b7221 */ /* 0x000fe20000010100 */
[C---:B------:R-:W-:Y:S01]  /*0b00*/  IMAD R0, R3.reuse, -0x800000, R0 ;  /* 0xff80000003007824 */ /* 0x040fe200078e0200 */
[----:B0-----:R-:W-:-:S04]  /*0b10*/  IADD3 R8, PT, PT, R3, 0x7f, -R12 ;  /* 0x0000007f03087810 */ /* 0x001fc80007ffe80c */
[----:B------:R-:W-:Y:S01]  /*0b20*/  IADD3 R8, PT, PT, R8, R7, RZ ;  /* 0x0000000708087210 */ /* 0x000fe20007ffe0ff */
[----:B-1----:R-:W-:-:S04]  /*0b30*/  FFMA R10, R9, R11, 1 ;  /* 0x3f800000090a7423 */ /* 0x002fc8000000000b */
[----:B------:R-:W-:-:S04]  /*0b40*/  FFMA R14, R9, R10, R9 ;  /* 0x0000000a090e7223 */ /* 0x000fc80000000009 */
[----:B------:R-:W-:-:S04]  /*0b50*/  FFMA R9, R0, R14, RZ ;  /* 0x0000000e00097223 */ /* 0x000fc800000000ff */
[----:B------:R-:W-:-:S04]  /*0b60*/  FFMA R10, R11, R9, R0 ;  /* 0x000000090b0a7223 */ /* 0x000fc80000000000 */
[----:B------:R-:W-:-:S04]  /*0b70*/  FFMA R9, R14, R10, R9 ;  /* 0x0000000a0e097223 */ /* 0x000fc80000000009 */
[----:B------:R-:W-:-:S04]  /*0b80*/  FFMA R10, R11, R9, R0 ;  /* 0x000000090b0a7223 */ /* 0x000fc80000000000 */
[----:B------:R-:W-:-:S05]  /*0b90*/  FFMA R0, R14, R10, R9 ;  /* 0x0000000a0e007223 */ /* 0x000fca0000000009 */
[----:B------:R-:W-:-:S04]  /*0ba0*/  SHF.R.U32.HI R3, RZ, 0x17, R0 ;  /* 0x00000017ff037819 */ /* 0x000fc80000011600 */
[----:B------:R-:W-:-:S05]  /*0bb0*/  LOP3.LUT R3, R3, 0xff, RZ, 0xc0, !PT ;  /* 0x000000ff03037812 */ /* 0x000fca00078ec0ff */
[----:B------:R-:W-:-:S05]  /*0bc0*/  IMAD.IADD R11, R3, 0x1, R8 ;  /* 0x00000001030b7824 */ /* 0x000fca00078e0208 */
[----:B------:R-:W-:-:S04]  /*0bd0*/  IADD3 R3, PT, PT, R11, -0x1, RZ ;  /* 0xffffffff0b037810 */ /* 0x000fc80007ffe0ff */
[----:B------:R-:W-:-:S13]  /*0be0*/  ISETP.GE.U32.AND P0, PT, R3, 0xfe, PT ;  /* 0x000000fe0300780c */ /* 0x000fda0003f06070 */
[----:B------:R-:W-:Y:S05]  /*0bf0*/  @!P0 BRA `(.L_x_16) ;  /* 0x0000000000808947 */ /* 0x000fea0003800000 */
[----:B------:R-:W-:-:S13]  /*0c00*/  ISETP.GT.AND P0, PT, R11, 0xfe, PT ;  /* 0x000000fe0b00780c */ /* 0x000fda0003f04270 */
[----:B------:R-:W-:Y:S05]  /*0c10*/  @P0 BRA `(.L_x_17) ;  /* 0x00000000006c0947 */ /* 0x000fea0003800000 */
[----:B------:R-:W-:-:S13]  /*0c20*/  ISETP.GE.AND P0, PT, R11, 0x1, PT ;  /* 0x000000010b00780c */ /* 0x000fda0003f06270 */
[----:B------:R-:W-:Y:S05]  /*0c30*/  @P0 BRA `(.L_x_18) ;  /* 0x0000000000740947 */ /* 0x000fea0003800000 */
[----:B------:R-:W-:Y:S02]  /*0c40*/  ISETP.GE.AND P0, PT, R11, -0x18, PT ;  /* 0xffffffe80b00780c */ /* 0x000fe40003f06270 */
[----:B------:R-:W-:-:S11]  /*0c50*/  LOP3.LUT R0, R0, 0x80000000, RZ, 0xc0, !PT ;  /* 0x8000000000007812 */ /* 0x000fd600078ec0ff */
[----:B------:R-:W-:Y:S05]  /*0c60*/  @!P0 BRA `(.L_x_18) ;  /* 0x0000000000688947 */ /* 0x000fea0003800000 */
[CCC-:B------:R-:W-:Y:S01]  /*0c70*/  FFMA.RZ R3, R14.reuse, R10.reuse, R9.reuse ;  /* 0x0000000a0e037223 */ /* 0x1c0fe2000000c009 */
[CCC-:B------:R-:W-:Y:S01]  /*0c80*/  FFMA.RM R8, R14.reuse, R10.reuse, R9.reuse ;  /* 0x0000000a0e087223 */ /* 0x1c0fe20000004009 */
[C---:B------:R-:W-:Y:S02]  /*0c90*/  ISETP.NE.AND P2, PT, R11.reuse, RZ, PT ;  /* 0x000000ff0b00720c */ /* 0x040fe40003f45270 */
[----:B------:R-:W-:Y:S02]  /*0ca0*/  ISETP.NE.AND P1, PT, R11, RZ, PT ;  /* 0x000000ff0b00720c */ /* 0x000fe40003f25270 */
[----:B------:R-:W-:Y:S01]  /*0cb0*/  LOP3.LUT R7, R3, 0x7fffff, RZ, 0xc0, !PT ;  /* 0x007fffff03077812 */ /* 0x000fe200078ec0ff */
[----:B------:R-:W-:Y:S01]  /*0cc0*/  FFMA.RP R3, R14, R10, R9 ;  /* 0x0000000a0e037223 */ /* 0x000fe20000008009 */
[C---:B------:R-:W-:Y:S01]  /*0cd0*/  VIADD R10, R11.reuse, 0x20 ;  /* 0x000000200b0a7836 */ /* 0x040fe20000000000 */
[----:B------:R-:W-:Y:S02]  /*0ce0*/  IADD3 R9, PT, PT, -R11, RZ, RZ ;  /* 0x000000ff0b097210 */ /* 0x000fe40007ffe1ff */
[----:B------:R-:W-:-:S02]  /*0cf0*/  LOP3.LUT R7, R7, 0x800000, RZ, 0xfc, !PT ;  /* 0x0080000007077812 */ /* 0x000fc400078efcff */
[----:B------:R-:W-:Y:S02]  /*0d00*/  FSETP.NEU.FTZ.AND P0, PT, R3, R8, PT ;  /* 0x000000080300720b */ /* 0x000fe40003f1d000 */
[----:B------:R-:W-:Y:S02]  /*0d10*/  SHF.L.U32 R10, R7, R10, RZ ;  /* 0x0000000a070a7219 */ /* 0x000fe400000006ff */
[----:B------:R-:W-:Y:S02]  /*0d20*/  SEL R8, R9, RZ, P2 ;  /* 0x000000ff09087207 */ /* 0x000fe40001000000 */
[----:B------:R-:W-:Y:S02]  /*0d30*/  ISETP.NE.AND P1, PT, R10, RZ, P1 ;  /* 0x000000ff0a00720c */ /* 0x000fe40000f25270 */
[----:B------:R-:W-:Y:S02]  /*0d40*/  SHF.R.U32.HI R8, RZ, R8, R7 ;  /* 0x00000008ff087219 */ /* 0x000fe40000011607 */
[----:B------:R-:W-:-:S02]  /*0d50*/  PLOP3.LUT P0, PT, P0, P1, PT, 0xf8, 0x8f ;  /* 0x00000000008f781c */ /* 0x000fc40000703f70 */
[----:B------:R-:W-:Y:S02]  /*0d60*/  SHF.R.U32.HI R10, RZ, 0x1, R8 ;  /* 0x00000001ff0a7819 */ /* 0x000fe40000011608 */
[----:B------:R-:W-:-:S04]  /*0d70*/  SEL R3, RZ, 0x1, !P0 ;  /* 0x00000001ff037807 */ /* 0x000fc80004000000 */
[----:B------:R-:W-:-:S04]  /*0d80*/  LOP3.LUT R3, R3, 0x1, R10, 0xf8, !PT ;  /* 0x0000000103037812 */ /* 0x000fc800078ef80a */
[----:B------:R-:W-:-:S05]  /*0d90*/  LOP3.LUT R3, R3, R8, RZ, 0xc0, !PT ;  /* 0x0000000803037212 */ /* 0x000fca00078ec0ff */
[----:B------:R-:W-:-:S05]  /*0da0*/  IMAD.IADD R3, R10, 0x1, R3 ;  /* 0x000000010a037824 */ /* 0x000fca00078e0203 */
[----:B------:R-:W-:Y:S01]  /*0db0*/  LOP3.LUT R0, R3, R0, RZ, 0xfc, !PT ;  /* 0x0000000003007212 */ /* 0x000fe200078efcff */
[----:B------:R-:W-:Y:S06]  /*0dc0*/  BRA `(.L_x_18) ;  /* 0x0000000000107947 */ /* 0x000fec0003800000 */
.L_x_17:
[----:B------:R-:W-:-:S04]  /*0dd0*/  LOP3.LUT R0, R0, 0x80000000, RZ, 0xc0, !PT ;  /* 0x8000000000007812 */ /* 0x000fc800078ec0ff */
[----:B------:R-:W-:Y:S01]  /*0de0*/  LOP3.LUT R0, R0, 0x7f800000, RZ, 0xfc, !PT ;  /* 0x7f80000000007812 */ /* 0x000fe200078efcff */
[----:B------:R-:W-:Y:S06]  /*0df0*/  BRA `(.L_x_18) ;  /* 0x0000000000047947 */ /* 0x000fec0003800000 */
.L_x_16:
[----:B------:R-:W-:-:S07]  /*0e00*/  LEA R0, R8, R0, 0x17 ;  /* 0x0000000008007211 */ /* 0x000fce00078eb8ff */
.L_x_18:
[----:B------:R-:W-:Y:S05]  /*0e10*/  BSYNC.RECONVERGENT B2 ;  /* 0x0000000000027941 */ /* 0x000fea0003800200 */
.L_x_15:
[----:B------:R-:W-:Y:S05]  /*0e20*/  BRA `(.L_x_19) ;  /* 0x0000000000207947 */ /* 0x000fea0003800000 */
.L_x_14:
[----:B------:R-:W-:-:S04]  /*0e30*/  LOP3.LUT R0, R3, 0x80000000, R0, 0x48, !PT ;  /* 0x8000000003007812 */ /* 0x000fc800078e4800 */
[----:B------:R-:W-:Y:S01]  /*0e40*/  LOP3.LUT R0, R0, 0x7f800000, RZ, 0xfc, !PT ;  /* 0x7f80000000007812 */ /* 0x000fe200078efcff */
[----:B------:R-:W-:Y:S06]  /*0e50*/  BRA `(.L_x_19) ;  /* 0x0000000000147947 */ /* 0x000fec0003800000 */
.L_x_13:
[----:B------:R-:W-:Y:S01]  /*0e60*/  LOP3.LUT R0, R3, 0x80000000, R0, 0x48, !PT ;  /* 0x8000000003007812 */ /* 0x000fe200078e4800 */
[----:B------:R-:W-:Y:S06]  /*0e70*/  BRA `(.L_x_19) ;  /* 0x00000000000c7947 */ /* 0x000fec0003800000 */
.L_x_12:
[----:B------:R-:W0:Y:S01]  /*0e80*/  MUFU.RSQ R0, -QNAN ;  /* 0xffc0000000007908 */ /* 0x000e220000001400 */
[----:B------:R-:W-:Y:S05]  /*0e90*/  BRA `(.L_x_19) ;  /* 0x0000000000047947 */ /* 0x000fea0003800000 */
.L_x_11:
[----:B------:R-:W-:-:S07]  /*0ea0*/  FADD.FTZ R0, R0, R3 ;  /* 0x0000000300007221 */ /* 0x000fce0000010000 */
.L_x_19:
[----:B------:R-:W-:Y:S05]  /*0eb0*/  BSYNC.RECONVERGENT B1 ;  /* 0x0000000000017941 */ /* 0x000fea0003800200 */
.L_x_9:
[----:B------:R-:W-:-:S04]  /*0ec0*/  IMAD.MOV.U32 R7, RZ, RZ, 0x0 ;  /* 0x00000000ff077424 */ /* 0x000fc800078e00ff */
[----:B0-----:R-:W-:Y:S05]  /*0ed0*/  RET.REL.NODEC R6 `(_Z12calc_fractaliiffPh) ;  /* 0xfffffff006487950 */ /* 0x001fea0003c3ffff */
.L_x_20:
[----:B------:R-:W-:-:S00]  /*0ee0*/  BRA `(.L_x_20) ;  /* 0xfffffffc00fc7947 */ /* 0x000fc0000383ffff */
[----:B------:R-:W-:-:S00]  /*0ef0*/  NOP ;  /* 0x0000000000007918 */ /* 0x000fc00000000000 */
        /* <DEDUP_REMOVED lines=8> */
.L_x_21:


//--------------------- .nv.shared.reserved.0     --------------------------
	.section	.nv.shared.reserved.0,"aw",@nobits
	.weak		__nv_reservedSMEM_offset_0_alias
	.size		__nv_reservedSMEM_offset_0_alias, 0, 64
	.other		__nv_reservedSMEM_offset_0_alias,@"STO_CUDA_RESERVED_SHARED STV_DEFAULT"
__nv_reservedSMEM_offset_0_alias:
	.zero		0
	.zero		64


//--------------------- .nv.constant0._Z12calc_fractaliiffPh --------------------------
	.section	.nv.constant0._Z12calc_fractaliiffPh,"a",@progbits
	.sectionflags	@""
	.align	4
.nv.constant0._Z12calc_fractaliiffPh:
	.zero		920


//--------------------- SYMBOLS --------------------------

	.type		.nv.reservedSmem.offset0,@object
	.size		.nv.reservedSmem.offset0,0x4
